//
// Generated by NVIDIA NVVM Compiler
//
// Compiler Build ID: CL-36424714
// Cuda compilation tools, release 13.0, V13.0.88
// Based on NVVM 20.0.0
//

.version 9.0
.target sm_100
.address_size 64

	// .globl	_ZN4apsp5Calc_EiPi
// _ZZN4apsp5Calc_EiPiE3sm1 has been demoted
// _ZZN4apsp5Calc_EiPiE3sm2 has been demoted

.visible .entry _ZN4apsp5Calc_EiPi(
	.param .u32 _ZN4apsp5Calc_EiPi_param_0,
	.param .u64 .ptr .align 1 _ZN4apsp5Calc_EiPi_param_1
)
{
	.reg .pred 	%p<3>;
	.reg .b32 	%r<76>;
	.reg .b64 	%rd<29>;
	// demoted variable
	.shared .align 4 .b8 _ZZN4apsp5Calc_EiPiE3sm1[576];
	// demoted variable
	.shared .align 4 .b8 _ZZN4apsp5Calc_EiPiE3sm2[576];
	ld.param.u32 	%r13, [_ZN4apsp5Calc_EiPi_param_0];
	ld.param.u64 	%rd14, [_ZN4apsp5Calc_EiPi_param_1];
	cvta.to.global.u64 	%rd1, %rd14;
	mov.u32 	%r14, %ctaid.x;
	mov.u32 	%r15, %ntid.x;
	mov.u32 	%r1, %tid.x;
	mad.lo.s32 	%r16, %r14, %r15, %r1;
	cvt.u64.u32 	%rd15, %r16;
	mov.u32 	%r17, %ctaid.y;
	mov.u32 	%r18, %ntid.y;
	mov.u32 	%r2, %tid.y;
	mad.lo.s32 	%r19, %r17, %r18, %r2;
	cvt.u64.u32 	%rd16, %r19;
	cvt.s64.s32 	%rd2, %r13;
	mad.lo.s64 	%rd17, %rd15, %rd2, %rd16;
	shl.b64 	%rd18, %rd17, 2;
	add.s64 	%rd3, %rd1, %rd18;
	ld.global.u32 	%r75, [%rd3];
	mul.wide.u32 	%rd4, %r14, 12;
	mul.lo.s32 	%r4, %r17, 12;
	mul.lo.s32 	%r5, %r13, %r13;
	setp.ge.u32 	%p1, %r4, %r5;
	@%p1 bra 	$L__BB0_3;
	cvt.u64.u32 	%rd19, %r2;
	cvt.u64.u32 	%rd20, %r1;
	cvt.u64.u32 	%rd27, %r4;
	mad.lo.s64 	%rd6, %rd2, %rd20, %rd19;
	mul.lo.s32 	%r20, %r1, 48;
	mov.u32 	%r21, _ZZN4apsp5Calc_EiPiE3sm1;
	add.s32 	%r6, %r21, %r20;
	shl.b32 	%r22, %r2, 2;
	add.s32 	%r7, %r6, %r22;
	mov.u32 	%r23, _ZZN4apsp5Calc_EiPiE3sm2;
	add.s32 	%r9, %r23, %r22;
	add.s32 	%r8, %r9, %r20;
	mul.lo.s32 	%r24, %r13, 12;
	cvt.s64.s32 	%rd7, %r24;
	cvt.u64.u32 	%rd8, %r5;
	mul.lo.s64 	%rd28, %rd4, %rd2;
$L__BB0_2:
	add.s64 	%rd21, %rd6, %rd28;
	shl.b64 	%rd22, %rd21, 2;
	add.s64 	%rd23, %rd1, %rd22;
	ld.global.u32 	%r25, [%rd23];
	st.shared.u32 	[%r7], %r25;
	add.s64 	%rd24, %rd6, %rd27;
	shl.b64 	%rd25, %rd24, 2;
	add.s64 	%rd26, %rd1, %rd25;
	ld.global.u32 	%r26, [%rd26];
	st.shared.u32 	[%r8], %r26;
	bar.sync 	0;
	ld.shared.u32 	%r27, [%r6];
	ld.shared.u32 	%r28, [%r9];
	add.s32 	%r29, %r28, %r27;
	min.s32 	%r30, %r29, %r75;
	ld.shared.u32 	%r31, [%r6+4];
	ld.shared.u32 	%r32, [%r9+48];
	add.s32 	%r33, %r32, %r31;
	min.s32 	%r34, %r33, %r30;
	ld.shared.u32 	%r35, [%r6+8];
	ld.shared.u32 	%r36, [%r9+96];
	add.s32 	%r37, %r36, %r35;
	min.s32 	%r38, %r37, %r34;
	ld.shared.u32 	%r39, [%r6+12];
	ld.shared.u32 	%r40, [%r9+144];
	add.s32 	%r41, %r40, %r39;
	min.s32 	%r42, %r41, %r38;
	ld.shared.u32 	%r43, [%r6+16];
	ld.shared.u32 	%r44, [%r9+192];
	add.s32 	%r45, %r44, %r43;
	min.s32 	%r46, %r45, %r42;
	ld.shared.u32 	%r47, [%r6+20];
	ld.shared.u32 	%r48, [%r9+240];
	add.s32 	%r49, %r48, %r47;
	min.s32 	%r50, %r49, %r46;
	ld.shared.u32 	%r51, [%r6+24];
	ld.shared.u32 	%r52, [%r9+288];
	add.s32 	%r53, %r52, %r51;
	min.s32 	%r54, %r53, %r50;
	ld.shared.u32 	%r55, [%r6+28];
	ld.shared.u32 	%r56, [%r9+336];
	add.s32 	%r57, %r56, %r55;
	min.s32 	%r58, %r57, %r54;
	ld.shared.u32 	%r59, [%r6+32];
	ld.shared.u32 	%r60, [%r9+384];
	add.s32 	%r61, %r60, %r59;
	min.s32 	%r62, %r61, %r58;
	ld.shared.u32 	%r63, [%r6+36];
	ld.shared.u32 	%r64, [%r9+432];
	add.s32 	%r65, %r64, %r63;
	min.s32 	%r66, %r65, %r62;
	ld.shared.u32 	%r67, [%r6+40];
	ld.shared.u32 	%r68, [%r9+480];
	add.s32 	%r69, %r68, %r67;
	min.s32 	%r70, %r69, %r66;
	ld.shared.u32 	%r71, [%r6+44];
	ld.shared.u32 	%r72, [%r9+528];
	add.s32 	%r73, %r72, %r71;
	min.s32 	%r75, %r73, %r70;
	bar.sync 	0;
	add.s64 	%rd28, %rd28, 12;
	add.s64 	%rd27, %rd27, %rd7;
	setp.lt.u64 	%p2, %rd27, %rd8;
	@%p2 bra 	$L__BB0_2;
$L__BB0_3:
	st.global.u32 	[%rd3], %r75;
	ret;

}


// ===== COMPILED SASS (sm_100) =====

	.target	sm_100

	.elftype	@"ET_EXEC"


//--------------------- .note.nv.tkinfo           --------------------------
	.section	.note.nv.tkinfo,"",@"SHT_NOTE"
	.sectionflags	@"SHF_NOTE_NV_TKINFO"
	.tkinfo
        /*0018*/ 	.word	0x00000002
        /*0030*/ 	.string	""
        /*0030*/ 	.string	"ptxas"
        /*0030*/ 	.string	"Cuda compilation tools, release 13.0, V13.0.88"
        /*0030*/ 	.string	"Build cuda_13.0.r13.0/compiler.36424714_0"
        /*0030*/ 	.string	"-arch sm_100 -m 64 "



//--------------------- .note.nv.cuinfo           --------------------------
	.section	.note.nv.cuinfo,"",@"SHT_NOTE"
	.sectionflags	@"SHF_NOTE_NV_CUINFO"
        /*0018*/ 	.short	0x0002
        /*001a*/ 	.short	0x0064
        /*001c*/ 	.short	0x0082
	.zero		2


//--------------------- .nv.info                  --------------------------
	.section	.nv.info,"",@"SHT_CUDA_INFO"
	.align	4


	//----- nvinfo : EIATTR_REGCOUNT
	.align		4
        /*0000*/ 	.byte	0x04, 0x2f
        /*0002*/ 	.short	(.L_1 - .L_0)
	.align		4
.L_0:
        /*0004*/ 	.word	index@(_ZN4apsp5Calc_EiPi)
        /*0008*/ 	.word	0x0000001e


	//----- nvinfo : EIATTR_FRAME_SIZE
	.align		4
.L_1:
        /*000c*/ 	.byte	0x04, 0x11
        /*000e*/ 	.short	(.L_3 - .L_2)
	.align		4
.L_2:
        /*0010*/ 	.word	index@(_ZN4apsp5Calc_EiPi)
        /*0014*/ 	.word	0x00000000


	//----- nvinfo : EIATTR_MIN_STACK_SIZE
	.align		4
.L_3:
        /*0018*/ 	.byte	0x04, 0x12
        /*001a*/ 	.short	(.L_5 - .L_4)
	.align		4
.L_4:
        /*001c*/ 	.word	index@(_ZN4apsp5Calc_EiPi)
        /*0020*/ 	.word	0x00000000
.L_5:


//--------------------- .nv.compat                --------------------------
	.section	.nv.compat,"",@"SHT_CUDA_COMPAT_INFO"
	.align	4
        /*0000*/ 	.byte	0x02, 0x09, 0x00, 0x00, 0x02, 0x02, 0x01, 0x00, 0x02, 0x05, 0x05, 0x00, 0x03, 0x07, 0x01, 0x01
        /*0010*/ 	.byte	0x02, 0x03, 0x00, 0x00, 0x02, 0x06, 0x01, 0x00, 0x04, 0x0b, 0x08, 0x00, 0x09, 0x00, 0x00, 0x00
        /*0020*/ 	.byte	0x00, 0x00, 0x00, 0x00


//--------------------- .nv.info._ZN4apsp5Calc_EiPi --------------------------
	.section	.nv.info._ZN4apsp5Calc_EiPi,"",@"SHT_CUDA_INFO"
	.sectionflags	@""
	.align	4


	//----- nvinfo : EIATTR_CUDA_API_VERSION
	.align		4
        /*0000*/ 	.byte	0x04, 0x37
        /*0002*/ 	.short	(.L_7 - .L_6)
.L_6:
        /*0004*/ 	.word	0x00000082


	//----- nvinfo : EIATTR_KPARAM_INFO
	.align		4
.L_7:
        /*0008*/ 	.byte	0x04, 0x17
        /*000a*/ 	.short	(.L_9 - .L_8)
.L_8:
        /*000c*/ 	.word	0x00000000
        /*0010*/ 	.short	0x0001
        /*0012*/ 	.short	0x0008
        /*0014*/ 	.byte	0x00, 0xf5, 0x21, 0x00


	//----- nvinfo : EIATTR_KPARAM_INFO
	.align		4
.L_9:
        /*0018*/ 	.byte	0x04, 0x17
        /*001a*/ 	.short	(.L_11 - .L_10)
.L_10:
        /*001c*/ 	.word	0x00000000
        /*0020*/ 	.short	0x0000
        /*0022*/ 	.short	0x0000
        /*0024*/ 	.byte	0x00, 0xf0, 0x11, 0x00


	//----- nvinfo : EIATTR_SPARSE_MMA_MASK
	.align		4
.L_11:
        /*0028*/ 	.byte	0x03, 0x50
        /*002a*/ 	.short	0x0000


	//----- nvinfo : EIATTR_MAXREG_COUNT
	.align		4
        /*002c*/ 	.byte	0x03, 0x1b
        /*002e*/ 	.short	0x00ff


	//----- nvinfo : EIATTR_NUM_BARRIERS
	.align		4
        /*0030*/ 	.byte	0x02, 0x4c
        /*0032*/ 	.byte	0x01
	.zero		1


	//----- nvinfo : EIATTR_MERCURY_ISA_VERSION
	.align		4
        /*0034*/ 	.byte	0x03, 0x5f
        /*0036*/ 	.short	0x0101


	//----- nvinfo : EIATTR_VRC_CTA_INIT_COUNT
	.align		4
        /*0038*/ 	.byte	0x02, 0x4a
	.zero		1
	.zero		1


	//----- nvinfo : EIATTR_EXIT_INSTR_OFFSETS
	.align		4
        /*003c*/ 	.byte	0x04, 0x1c
        /*003e*/ 	.short	(.L_13 - .L_12)


	//   ....[0]....
.L_12:
        /*0040*/ 	.word	0x000005c0


	//----- nvinfo : EIATTR_CBANK_PARAM_SIZE
	.align		4
.L_13:
        /*0044*/ 	.byte	0x03, 0x19
        /*0046*/ 	.short	0x0010


	//----- nvinfo : EIATTR_PARAM_CBANK
	.align		4
        /*0048*/ 	.byte	0x04, 0x0a
        /*004a*/ 	.short	(.L_15 - .L_14)
	.align		4
.L_14:
        /*004c*/ 	.word	index@(.nv.constant0._ZN4apsp5Calc_EiPi)
        /*0050*/ 	.short	0x0380
        /*0052*/ 	.short	0x0010


	//----- nvinfo : EIATTR_SW_WAR
	.align		4
.L_15:
        /*0054*/ 	.byte	0x04, 0x36
        /*0056*/ 	.short	(.L_17 - .L_16)
.L_16:
        /*0058*/ 	.word	0x00000008
.L_17:


//--------------------- .nv.callgraph             --------------------------
	.section	.nv.callgraph,"",@"SHT_CUDA_CALLGRAPH"
	.align	4
	.sectionentsize	8
	.align		4
        /*0000*/ 	.word	0x00000000
	.align		4
        /*0004*/ 	.word	0xffffffff
	.align		4
        /*0008*/ 	.word	0x00000000
	.align		4
        /*000c*/ 	.word	0xfffffffe
	.align		4
        /*0010*/ 	.word	0x00000000
	.align		4
        /*0014*/ 	.word	0xfffffffd
	.align		4
        /*0018*/ 	.word	0x00000000
	.align		4
        /*001c*/ 	.word	0xfffffffc


//--------------------- .text._ZN4apsp5Calc_EiPi  --------------------------
	.section	.text._ZN4apsp5Calc_EiPi,"ax",@progbits
	.align	128
        .global         _ZN4apsp5Calc_EiPi
        .type           _ZN4apsp5Calc_EiPi,@function
        .size           _ZN4apsp5Calc_EiPi,(.L_x_3 - _ZN4apsp5Calc_EiPi)
        .other          _ZN4apsp5Calc_EiPi,@"STO_CUDA_ENTRY STV_DEFAULT"
_ZN4apsp5Calc_EiPi:
.text._ZN4apsp5Calc_EiPi:
[----:B------:R-:W-:Y:S01]  /*0000*/  LDC R1, c[0x0][0x37c] ;  /* 0x0000df00ff017b82 */ /* 0x000fe20000000800 */
[----:B------:R-:W0:Y:S07]  /*0010*/  S2R R4, SR_TID.Y ;  /* 0x0000000000047919 */ /* 0x000e2e0000002200 */
[----:B------:R-:W1:Y:S01]  /*0020*/  LDC R3, c[0x0][0x360] ;  /* 0x0000d800ff037b82 */ /* 0x000e620000000800 */
[----:B------:R-:W2:Y:S01]  /*0030*/  LDCU UR14, c[0x0][0x380] ;  /* 0x00007000ff0e77ac */ /* 0x000ea20008000800 */
[----:B------:R-:W1:Y:S01]  /*0040*/  S2R R8, SR_TID.X ;  /* 0x0000000000087919 */ /* 0x000e620000002100 */
[----:B------:R-:W3:Y:S05]  /*0050*/  LDCU.64 UR16, c[0x0][0x388] ;  /* 0x00007100ff1077ac */ /* 0x000eea0008000a00 */
[----:B------:R-:W0:Y:S01]  /*0060*/  S2UR UR8, SR_CTAID.Y ;  /* 0x00000000000879c3 */ /* 0x000e220000002600 */
[----:B------:R-:W4:Y:S07]  /*0070*/  LDCU.64 UR12, c[0x0][0x358] ;  /* 0x00006b00ff0c77ac */ /* 0x000f2e0008000a00 */
[----:B------:R-:W0:Y:S01]  /*0080*/  LDC R7, c[0x0][0x364] ;  /* 0x0000d900ff077b82 */ /* 0x000e220000000800 */
[----:B--2---:R-:W-:-:S07]  /*0090*/  USHF.R.S32.HI UR9, URZ, 0x1f, UR14 ;  /* 0x0000001fff097899 */ /* 0x004fce000801140e */
[----:B------:R-:W1:Y:S01]  /*00a0*/  S2UR UR4, SR_CTAID.X ;  /* 0x00000000000479c3 */ /* 0x000e620000002500 */
[----:B0-----:R-:W-:Y:S02]  /*00b0*/  IMAD R6, R7, UR8, R4 ;  /* 0x0000000807067c24 */ /* 0x001fe4000f8e0204 */
[----:B------:R-:W-:Y:S02]  /*00c0*/  IMAD.MOV.U32 R7, RZ, RZ, RZ ;  /* 0x000000ffff077224 */ /* 0x000fe400078e00ff */
[----:B-1----:R-:W-:-:S04]  /*00d0*/  IMAD R3, R3, UR4, R8 ;  /* 0x0000000403037c24 */ /* 0x002fc8000f8e0208 */
[----:B------:R-:W-:-:S04]  /*00e0*/  IMAD.WIDE.U32 R6, R3, UR14, R6 ;  /* 0x0000000e03067c25 */ /* 0x000fc8000f8e0006 */
[----:B------:R-:W-:Y:S01]  /*00f0*/  IMAD R3, R3, UR9, R7 ;  /* 0x0000000903037c24 */ /* 0x000fe2000f8e0207 */
[----:B---3--:R-:W-:-:S04]  /*0100*/  LEA R2, P0, R6, UR16, 0x2 ;  /* 0x0000001006027c11 */ /* 0x008fc8000f8010ff */
[----:B------:R-:W-:-:S05]  /*0110*/  LEA.HI.X R3, R6, UR17, R3, 0x2, P0 ;  /* 0x0000001106037c11 */ /* 0x000fca00080f1403 */
[----:B----4-:R0:W5:Y:S01]  /*0120*/  LDG.E R15, desc[UR12][R2.64] ;  /* 0x0000000c020f7981 */ /* 0x010162000c1e1900 */
[----:B------:R-:W-:Y:S02]  /*0130*/  UIMAD UR8, UR8, 0xc, URZ ;  /* 0x0000000c080878a4 */ /* 0x000fe4000f8e02ff */
[----:B------:R-:W-:-:S04]  /*0140*/  UIMAD UR10, UR14, UR14, URZ ;  /* 0x0000000e0e0a72a4 */ /* 0x000fc8000f8e02ff */
[----:B------:R-:W-:-:S09]  /*0150*/  UISETP.GE.U32.AND UP0, UPT, UR8, UR10, UPT ;  /* 0x0000000a0800728c */ /* 0x000fd2000bf06070 */
[----:B0-----:R-:W-:Y:S05]  /*0160*/  BRA.U UP0, `(.L_x_0) ;  /* 0x0000000500107547 */ /* 0x001fea000b800000 */
[----:B------:R-:W0:Y:S01]  /*0170*/  S2R R19, SR_CgaCtaId ;  /* 0x0000000000137919 */ /* 0x000e220000008800 */
[----:B------:R-:W-:Y:S01]  /*0180*/  MOV R0, 0x400 ;  /* 0x0000040000007802 */ /* 0x000fe20000000f00 */
[----:B------:R-:W-:Y:S01]  /*0190*/  UIMAD.WIDE.U32 UR4, UR4, 0xc, URZ ;  /* 0x0000000c040478a5 */ /* 0x000fe2000f8e00ff */
[----:B------:R-:W-:Y:S01]  /*01a0*/  IMAD R7, R8, UR9, RZ ;  /* 0x0000000908077c24 */ /* 0x000fe2000f8e02ff */
[----:B------:R-:W-:Y:S02]  /*01b0*/  UIMAD UR11, UR14, 0xc, URZ ;  /* 0x0000000c0e0b78a4 */ /* 0x000fe4000f8e02ff */
[----:B------:R-:W-:Y:S01]  /*01c0*/  VIADD R5, R0, 0x240 ;  /* 0x0000024000057836 */ /* 0x000fe20000000000 */
[----:B------:R-:W-:Y:S02]  /*01d0*/  UIMAD UR5, UR5, UR14, URZ ;  /* 0x0000000e050572a4 */ /* 0x000fe4000f8e02ff */
[----:B------:R-:W-:Y:S02]  /*01e0*/  UIMAD.WIDE.U32 UR6, UR4, UR14, URZ ;  /* 0x0000000e040672a5 */ /* 0x000fe4000f8e00ff */
[----:B------:R-:W-:-:S03]  /*01f0*/  UIMAD UR5, UR4, UR9, UR5 ;  /* 0x00000009040572a4 */ /* 0x000fc6000f8e0205 */
[----:B------:R-:W-:Y:S01]  /*0200*/  UMOV UR4, URZ ;  /* 0x000000ff00047c82 */ /* 0x000fe20008000000 */
[----:B------:R-:W-:Y:S01]  /*0210*/  UIADD3 UR5, UPT, UPT, UR7, UR5, URZ ;  /* 0x0000000507057290 */ /* 0x000fe2000fffe0ff */
[C---:B0-----:R-:W-:Y:S02]  /*0220*/  LEA R18, R19.reuse, R0, 0x18 ;  /* 0x0000000013127211 */ /* 0x041fe400078ec0ff */
[----:B------:R-:W-:Y:S01]  /*0230*/  LEA R19, R19, R5, 0x18 ;  /* 0x0000000513137211 */ /* 0x000fe200078ec0ff */
[----:B------:R-:W-:Y:S02]  /*0240*/  IMAD.MOV.U32 R5, RZ, RZ, RZ ;  /* 0x000000ffff057224 */ /* 0x000fe400078e00ff */
[C---:B------:R-:W-:Y:S02]  /*0250*/  IMAD R18, R8.reuse, 0x30, R18 ;  /* 0x0000003008127824 */ /* 0x040fe400078e0212 */
[----:B------:R-:W-:-:S04]  /*0260*/  IMAD.WIDE.U32 R16, R8, UR14, R4 ;  /* 0x0000000e08107c25 */ /* 0x000fc8000f8e0004 */
[C---:B------:R-:W-:Y:S02]  /*0270*/  IMAD R19, R4.reuse, 0x4, R19 ;  /* 0x0000000404137824 */ /* 0x040fe400078e0213 */
[----:B------:R-:W-:Y:S02]  /*0280*/  IMAD.IADD R20, R17, 0x1, R7 ;  /* 0x0000000111147824 */ /* 0x000fe400078e0207 */
[----:B------:R-:W-:Y:S02]  /*0290*/  IMAD R21, R4, 0x4, R18 ;  /* 0x0000000404157824 */ /* 0x000fe400078e0212 */
[----:B------:R-:W-:-:S07]  /*02a0*/  IMAD R0, R8, 0x30, R19 ;  /* 0x0000003008007824 */ /* 0x000fce00078e0213 */
.L_x_1:
[C---:B------:R-:W-:Y:S02]  /*02b0*/  IADD3 R6, P1, PT, R16.reuse, UR6, RZ ;  /* 0x0000000610067c10 */ /* 0x040fe4000ff3e0ff */
[----:B------:R-:W-:Y:S02]  /*02c0*/  IADD3 R4, P0, PT, R16, UR8, RZ ;  /* 0x0000000810047c10 */ /* 0x000fe4000ff1e0ff */
[C---:B------:R-:W-:Y:S02]  /*02d0*/  IADD3.X R7, PT, PT, R20.reuse, UR5, RZ, P1, !PT ;  /* 0x0000000514077c10 */ /* 0x040fe40008ffe4ff */
[----:B------:R-:W-:Y:S02]  /*02e0*/  IADD3.X R5, PT, PT, R20, UR4, RZ, P0, !PT ;  /* 0x0000000414057c10 */ /* 0x000fe400087fe4ff */
[----:B------:R-:W-:Y:S02]  /*02f0*/  LEA R8, P1, R6, UR16, 0x2 ;  /* 0x0000001006087c11 */ /* 0x000fe4000f8210ff */
[----:B------:R-:W-:-:S02]  /*0300*/  LEA R12, P0, R4, UR16, 0x2 ;  /* 0x00000010040c7c11 */ /* 0x000fc4000f8010ff */
[----:B------:R-:W-:Y:S02]  /*0310*/  LEA.HI.X R9, R6, UR17, R7, 0x2, P1 ;  /* 0x0000001106097c11 */ /* 0x000fe400088f1407 */
[----:B------:R-:W-:-:S03]  /*0320*/  LEA.HI.X R13, R4, UR17, R5, 0x2, P0 ;  /* 0x00000011040d7c11 */ /* 0x000fc600080f1405 */
[----:B------:R-:W2:Y:S04]  /*0330*/  LDG.E R14, desc[UR12][R8.64] ;  /* 0x0000000c080e7981 */ /* 0x000ea8000c1e1900 */
[----:B------:R-:W3:Y:S01]  /*0340*/  LDG.E R13, desc[UR12][R12.64] ;  /* 0x0000000c0c0d7981 */ /* 0x000ee2000c1e1900 */
[----:B------:R-:W-:Y:S02]  /*0350*/  UIADD3 UR8, UP2, UPT, UR11, UR8, URZ ;  /* 0x000000080b087290 */ /* 0x000fe4000ff5e0ff */
[----:B------:R-:W-:Y:S02]  /*0360*/  UIADD3 UR6, UP1, UPT, UR6, 0xc, URZ ;  /* 0x0000000c06067890 */ /* 0x000fe4000ff3e0ff */
[----:B------:R-:W-:Y:S02]  /*0370*/  UISETP.GE.U32.AND UP0, UPT, UR8, UR10, UPT ;  /* 0x0000000a0800728c */ /* 0x000fe4000bf06070 */
[----:B------:R-:W-:-:S02]  /*0380*/  ULEA.HI.X.SX32 UR4, UR11, UR4, 0x1, UP2 ;  /* 0x000000040b047291 */ /* 0x000fc400090f0eff */
[----:B------:R-:W-:Y:S02]  /*0390*/  UIADD3.X UR5, UPT, UPT, URZ, UR5, URZ, UP1, !UPT ;  /* 0x00000005ff057290 */ /* 0x000fe40008ffe4ff */
[----:B------:R-:W-:Y:S01]  /*03a0*/  UISETP.GE.U32.AND.EX UP0, UPT, UR4, URZ, UPT, UP0 ;  /* 0x000000ff0400728c */ /* 0x000fe2000bf06100 */
[----:B--2---:R-:W-:Y:S04]  /*03b0*/  STS [R21], R14 ;  /* 0x0000000e15007388 */ /* 0x004fe80000000800 */
[----:B---3--:R-:W-:Y:S01]  /*03c0*/  STS [R0], R13 ;  /* 0x0000000d00007388 */ /* 0x008fe20000000800 */
[----:B------:R-:W-:Y:S06]  /*03d0*/  BAR.SYNC.DEFER_BLOCKING 0x0 ;  /* 0x0000000000007b1d */ /* 0x000fec0000010000 */
[----:B------:R-:W-:Y:S04]  /*03e0*/  LDS R25, [R19] ;  /* 0x0000000013197984 */ /* 0x000fe80000000800 */
[----:B------:R-:W0:Y:S04]  /*03f0*/  LDS.128 R4, [R18] ;  /* 0x0000000012047984 */ /* 0x000e280000000c00 */
[----:B------:R-:W1:Y:S04]  /*0400*/  LDS R26, [R19+0x30] ;  /* 0x00003000131a7984 */ /* 0x000e680000000800 */
[----:B------:R-:W2:Y:S04]  /*0410*/  LDS R27, [R19+0x60] ;  /* 0x00006000131b7984 */ /* 0x000ea80000000800 */
[----:B------:R-:W3:Y:S04]  /*0420*/  LDS R24, [R19+0x90] ;  /* 0x0000900013187984 */ /* 0x000ee80000000800 */
[----:B------:R-:W-:Y:S04]  /*0430*/  LDS R23, [R19+0xc0] ;  /* 0x0000c00013177984 */ /* 0x000fe80000000800 */
[----:B------:R-:W4:Y:S04]  /*0440*/  LDS.128 R8, [R18+0x10] ;  /* 0x0000100012087984 */ /* 0x000f280000000c00 */
[----:B------:R-:W4:Y:S01]  /*0450*/  LDS R22, [R19+0xf0] ;  /* 0x0000f00013167984 */ /* 0x000f220000000800 */
[----:B0----5:R-:W-:-:S03]  /*0460*/  VIADDMNMX R4, R25, R4, R15, PT ;  /* 0x0000000419047246 */ /* 0x021fc6000380010f */
[----:B------:R-:W0:Y:S01]  /*0470*/  LDS R25, [R19+0x120] ;  /* 0x0001200013197984 */ /* 0x000e220000000800 */
[----:B-1----:R-:W-:-:S03]  /*0480*/  VIADDMNMX R5, R26, R5, R4, PT ;  /* 0x000000051a057246 */ /* 0x002fc60003800104 */
[----:B------:R-:W1:Y:S01]  /*0490*/  LDS R4, [R19+0x150] ;  /* 0x0001500013047984 */ /* 0x000e620000000800 */
[----:B--2---:R-:W-:-:S03]  /*04a0*/  VIADDMNMX R6, R27, R6, R5, PT ;  /* 0x000000061b067246 */ /* 0x004fc60003800105 */
[----:B------:R-:W-:Y:S01]  /*04b0*/  LDS R5, [R19+0x180] ;  /* 0x0001800013057984 */ /* 0x000fe20000000800 */
[----:B---3--:R-:W-:-:S03]  /*04c0*/  VIADDMNMX R26, R24, R7, R6, PT ;  /* 0x00000007181a7246 */ /* 0x008fc60003800106 */
[----:B------:R-:W2:Y:S04]  /*04d0*/  LDS.128 R12, [R18+0x20] ;  /* 0x00002000120c7984 */ /* 0x000ea80000000c00 */
[----:B------:R-:W3:Y:S01]  /*04e0*/  LDS R24, [R19+0x1b0] ;  /* 0x0001b00013187984 */ /* 0x000ee20000000800 */
[----:B----4-:R-:W-:-:S03]  /*04f0*/  VIADDMNMX R8, R23, R8, R26, PT ;  /* 0x0000000817087246 */ /* 0x010fc6000380011a */
[----:B------:R-:W4:Y:S01]  /*0500*/  LDS R7, [R19+0x1e0] ;  /* 0x0001e00013077984 */ /* 0x000f220000000800 */
[----:B------:R-:W-:-:S03]  /*0510*/  VIADDMNMX R8, R22, R9, R8, PT ;  /* 0x0000000916087246 */ /* 0x000fc60003800108 */
[----:B------:R-:W4:Y:S01]  /*0520*/  LDS R6, [R19+0x210] ;  /* 0x0002100013067984 */ /* 0x000f220000000800 */
[----:B0-----:R-:W-:-:S04]  /*0530*/  VIADDMNMX R8, R25, R10, R8, PT ;  /* 0x0000000a19087246 */ /* 0x001fc80003800108 */
[----:B-1----:R-:W-:-:S04]  /*0540*/  VIADDMNMX R4, R4, R11, R8, PT ;  /* 0x0000000b04047246 */ /* 0x002fc80003800108 */
[----:B--2---:R-:W-:-:S04]  /*0550*/  VIADDMNMX R4, R5, R12, R4, PT ;  /* 0x0000000c05047246 */ /* 0x004fc80003800104 */
[----:B---3--:R-:W-:-:S04]  /*0560*/  VIADDMNMX R4, R24, R13, R4, PT ;  /* 0x0000000d18047246 */ /* 0x008fc80003800104 */
[----:B----4-:R-:W-:-:S04]  /*0570*/  VIADDMNMX R4, R7, R14, R4, PT ;  /* 0x0000000e07047246 */ /* 0x010fc80003800104 */
[----:B------:R-:W-:Y:S01]  /*0580*/  VIADDMNMX R15, R6, R15, R4, PT ;  /* 0x0000000f060f7246 */ /* 0x000fe20003800104 */
[----:B------:R-:W-:Y:S06]  /*0590*/  BAR.SYNC.DEFER_BLOCKING 0x0 ;  /* 0x0000000000007b1d */ /* 0x000fec0000010000 */
[----:B------:R-:W-:Y:S05]  /*05a0*/  BRA.U !UP0, `(.L_x_1) ;  /* 0xfffffffd08407547 */ /* 0x000fea000b83ffff */
.L_x_0:
[----:B-----5:R-:W-:Y:S01]  /*05b0*/  STG.E desc[UR12][R2.64], R15 ;  /* 0x0000000f02007986 */ /* 0x020fe2000c10190c */
[----:B------:R-:W-:Y:S05]  /*05c0*/  EXIT ;  /* 0x000000000000794d */ /* 0x000fea0003800000 */
.L_x_2:
[----:B------:R-:W-:-:S00]  /*05d0*/  BRA `(.L_x_2) ;  /* 0xfffffffc00fc7947 */ /* 0x000fc0000383ffff */
[----:B------:R-:W-:-:S00]  /*05e0*/  NOP ;  /* 0x0000000000007918 */ /* 0x000fc00000000000 */
        /* <DEDUP_REMOVED lines=9> */
.L_x_3:


//--------------------- .nv.shared._ZN4apsp5Calc_EiPi --------------------------
	.section	.nv.shared._ZN4apsp5Calc_EiPi,"aw",@nobits
	.sectionflags	@""
	.align	4
.nv.shared._ZN4apsp5Calc_EiPi:
	.zero		2176


//--------------------- .nv.shared.reserved.0     --------------------------
	.section	.nv.shared.reserved.0,"aw",@nobits
	.weak		__nv_reservedSMEM_offset_0_alias
	.size		__nv_reservedSMEM_offset_0_alias, 0, 64
	.other		__nv_reservedSMEM_offset_0_alias,@"STO_CUDA_RESERVED_SHARED STV_DEFAULT"
__nv_reservedSMEM_offset_0_alias:
	.zero		0
	.zero		64


//--------------------- .nv.constant0._ZN4apsp5Calc_EiPi --------------------------
	.section	.nv.constant0._ZN4apsp5Calc_EiPi,"a",@progbits
	.sectionflags	@""
	.align	4
.nv.constant0._ZN4apsp5Calc_EiPi:
	.zero		912


//--------------------- SYMBOLS --------------------------

	.type		.nv.reservedSmem.offset0,@object
	.size		.nv.reservedSmem.offset0,0x4
	.type		.nv.reservedSmem.cap,@object
	.size		.nv.reservedSmem.cap,0x4
